//
// Generated by NVIDIA NVVM Compiler
//
// Compiler Build ID: CL-36424714
// Cuda compilation tools, release 13.0, V13.0.88
// Based on NVVM 20.0.0
//

.version 9.0
.target sm_100
.address_size 64

	// .globl	_Z16helloWorldKernelv
.extern .func  (.param .b32 func_retval0) vprintf
(
	.param .b64 vprintf_param_0,
	.param .b64 vprintf_param_1
)
;
.global .align 1 .b8 $str[31] = {72, 101, 108, 108, 111, 32, 102, 114, 111, 109, 32, 68, 101, 118, 105, 99, 101, 44, 32, 116, 104, 114, 101, 97, 100, 58, 32, 37, 100, 10};

.visible .entry _Z16helloWorldKernelv()
{
	.local .align 8 .b8 	__local_depot0[8];
	.reg .b64 	%SP;
	.reg .b64 	%SPL;
	.reg .b32 	%r<4>;
	.reg .b64 	%rd<5>;

	mov.u64 	%SPL, __local_depot0;
	cvta.local.u64 	%SP, %SPL;
	add.u64 	%rd1, %SP, 0;
	add.u64 	%rd2, %SPL, 0;
	mov.u32 	%r1, %tid.x;
	st.local.u32 	[%rd2], %r1;
	mov.u64 	%rd3, $str;
	cvta.global.u64 	%rd4, %rd3;
	{ // callseq 0, 0
	.param .b64 param0;
	st.param.b64 	[param0], %rd4;
	.param .b64 param1;
	st.param.b64 	[param1], %rd1;
	.param .b32 retval0;
	call.uni (retval0), 
	vprintf, 
	(
	param0, 
	param1
	);
	ld.param.b32 	%r2, [retval0];
	} // callseq 0
	ret;

}


// ===== COMPILED SASS (sm_100) =====

	.target	sm_100

	.elftype	@"ET_EXEC"


//--------------------- .note.nv.tkinfo           --------------------------
	.section	.note.nv.tkinfo,"",@"SHT_NOTE"
	.sectionflags	@"SHF_NOTE_NV_TKINFO"
	.tkinfo
        /*0018*/ 	.word	0x00000002
        /*0030*/ 	.string	""
        /*0030*/ 	.string	"ptxas"
        /*0030*/ 	.string	"Cuda compilation tools, release 13.0, V13.0.88"
        /*0030*/ 	.string	"Build cuda_13.0.r13.0/compiler.36424714_0"
        /*0030*/ 	.string	"-arch sm_100 -m 64 "



//--------------------- .note.nv.cuinfo           --------------------------
	.section	.note.nv.cuinfo,"",@"SHT_NOTE"
	.sectionflags	@"SHF_NOTE_NV_CUINFO"
        /*0018*/ 	.short	0x0002
        /*001a*/ 	.short	0x0064
        /*001c*/ 	.short	0x0082
	.zero		2


//--------------------- .nv.info                  --------------------------
	.section	.nv.info,"",@"SHT_CUDA_INFO"
	.align	4


	//----- nvinfo : EIATTR_REGCOUNT
	.align		4
        /*0000*/ 	.byte	0x04, 0x2f
        /*0002*/ 	.short	(.L_2 - .L_1)
	.align		4
.L_1:
        /*0004*/ 	.word	index@(_Z16helloWorldKernelv)
        /*0008*/ 	.word	0x00000018


	//----- nvinfo : EIATTR_FRAME_SIZE
	.align		4
.L_2:
        /*000c*/ 	.byte	0x04, 0x11
        /*000e*/ 	.short	(.L_4 - .L_3)
	.align		4
.L_3:
        /*0010*/ 	.word	index@(_Z16helloWorldKernelv)
        /*0014*/ 	.word	0x00000008


	//----- nvinfo : EIATTR_MIN_STACK_SIZE
	.align		4
.L_4:
        /*0018*/ 	.byte	0x04, 0x12
        /*001a*/ 	.short	(.L_6 - .L_5)
	.align		4
.L_5:
        /*001c*/ 	.word	index@(_Z16helloWorldKernelv)
        /*0020*/ 	.word	0x00000008
.L_6:


//--------------------- .nv.compat                --------------------------
	.section	.nv.compat,"",@"SHT_CUDA_COMPAT_INFO"
	.align	4
        /*0000*/ 	.byte	0x02, 0x09, 0x00, 0x00, 0x02, 0x02, 0x01, 0x00, 0x02, 0x05, 0x05, 0x00, 0x03, 0x07, 0x01, 0x01
        /*0010*/ 	.byte	0x02, 0x03, 0x00, 0x00, 0x02, 0x06, 0x01, 0x00, 0x04, 0x0b, 0x08, 0x00, 0x09, 0x00, 0x00, 0x00
        /*0020*/ 	.byte	0x00, 0x00, 0x00, 0x00


//--------------------- .nv.info._Z16helloWorldKernelv --------------------------
	.section	.nv.info._Z16helloWorldKernelv,"",@"SHT_CUDA_INFO"
	.sectionflags	@""
	.align	4


	//----- nvinfo : EIATTR_CUDA_API_VERSION
	.align		4
        /*0000*/ 	.byte	0x04, 0x37
        /*0002*/ 	.short	(.L_8 - .L_7)
.L_7:
        /*0004*/ 	.word	0x00000082


	//----- nvinfo : EIATTR_SPARSE_MMA_MASK
	.align		4
.L_8:
        /*0008*/ 	.byte	0x03, 0x50
        /*000a*/ 	.short	0x0000


	//----- nvinfo : EIATTR_MAXREG_COUNT
	.align		4
        /*000c*/ 	.byte	0x03, 0x1b
        /*000e*/ 	.short	0x00ff


	//----- nvinfo : EIATTR_EXTERNS
	.align		4
        /*0010*/ 	.byte	0x04, 0x0f
        /*0012*/ 	.short	(.L_10 - .L_9)


	//   ....[0]....
	.align		4
.L_9:
        /*0014*/ 	.word	index@(vprintf)


	//----- nvinfo : EIATTR_MERCURY_ISA_VERSION
	.align		4
.L_10:
        /*0018*/ 	.byte	0x03, 0x5f
        /*001a*/ 	.short	0x0101


	//----- nvinfo : EIATTR_VRC_CTA_INIT_COUNT
	.align		4
        /*001c*/ 	.byte	0x02, 0x4a
	.zero		1
	.zero		1


	//----- nvinfo : EIATTR_SYSCALL_OFFSETS
	.align		4
        /*0020*/ 	.byte	0x04, 0x46
        /*0022*/ 	.short	(.L_12 - .L_11)


	//   ....[0]....
.L_11:
        /*0024*/ 	.word	0x000000e0


	//----- nvinfo : EIATTR_EXIT_INSTR_OFFSETS
	.align		4
.L_12:
        /*0028*/ 	.byte	0x04, 0x1c
        /*002a*/ 	.short	(.L_14 - .L_13)


	//   ....[0]....
.L_13:
        /*002c*/ 	.word	0x000000f0


	//----- nvinfo : EIATTR_SW_WAR
	.align		4
.L_14:
        /*0030*/ 	.byte	0x04, 0x36
        /*0032*/ 	.short	(.L_16 - .L_15)
.L_15:
        /*0034*/ 	.word	0x00000008
.L_16:


//--------------------- .nv.callgraph             --------------------------
	.section	.nv.callgraph,"",@"SHT_CUDA_CALLGRAPH"
	.align	4
	.sectionentsize	8
	.align		4
        /*0000*/ 	.word	0x00000000
	.align		4
        /*0004*/ 	.word	0xffffffff
	.align		4
        /*0008*/ 	.word	index@(_Z16helloWorldKernelv)
	.align		4
        /*000c*/ 	.word	index@(vprintf)
	.align		4
        /*0010*/ 	.word	0x00000000
	.align		4
        /*0014*/ 	.word	0xfffffffe
	.align		4
        /*0018*/ 	.word	0x00000000
	.align		4
        /*001c*/ 	.word	0xfffffffd
	.align		4
        /*0020*/ 	.word	0x00000000
	.align		4
        /*0024*/ 	.word	0xfffffffc


//--------------------- .nv.constant4             --------------------------
	.section	.nv.constant4,"a",@progbits
	.align	8
	.align		8
.nv.constant4:
        /*0000*/ 	.dword	vprintf
	.align		8
        /*0008*/ 	.dword	$str


//--------------------- .text._Z16helloWorldKernelv --------------------------
	.section	.text._Z16helloWorldKernelv,"ax",@progbits
	.align	128
        .global         _Z16helloWorldKernelv
        .type           _Z16helloWorldKernelv,@function
        .size           _Z16helloWorldKernelv,(.L_x_2 - _Z16helloWorldKernelv)
        .other          _Z16helloWorldKernelv,@"STO_CUDA_ENTRY STV_DEFAULT"
_Z16helloWorldKernelv:
.text._Z16helloWorldKernelv:
[----:B------:R-:W0:Y:S01]  /*0000*/  LDC R1, c[0x0][0x37c] ;  /* 0x0000df00ff017b82 */ /* 0x000e220000000800 */
[----:B------:R-:W1:Y:S01]  /*0010*/  S2R R8, SR_TID.X ;  /* 0x0000000000087919 */ /* 0x000e620000002100 */
[----:B0-----:R-:W-:Y:S01]  /*0020*/  VIADD R1, R1, 0xfffffff8 ;  /* 0xfffffff801017836 */ /* 0x001fe20000000000 */
[----:B------:R-:W-:Y:S01]  /*0030*/  MOV R0, 0x0 ;  /* 0x0000000000007802 */ /* 0x000fe20000000f00 */
[----:B------:R-:W0:Y:S04]  /*0040*/  LDCU UR4, c[0x0][0x2f8] ;  /* 0x00005f00ff0477ac */ /* 0x000e280008000800 */
[----:B------:R2:W3:Y:S01]  /*0050*/  LDC.64 R2, c[0x4][R0] ;  /* 0x0100000000027b82 */ /* 0x0004e20000000a00 */
[----:B------:R-:W4:Y:S01]  /*0060*/  LDCU.64 UR6, c[0x4][0x8] ;  /* 0x01000100ff0677ac */ /* 0x000f220008000a00 */
[----:B------:R-:W5:Y:S01]  /*0070*/  LDCU UR5, c[0x0][0x2fc] ;  /* 0x00005f80ff0577ac */ /* 0x000f620008000800 */
[----:B0-----:R-:W-:Y:S01]  /*0080*/  IADD3 R6, P0, PT, R1, UR4, RZ ;  /* 0x0000000401067c10 */ /* 0x001fe2000ff1e0ff */
[----:B----4-:R-:W-:Y:S01]  /*0090*/  IMAD.U32 R4, RZ, RZ, UR6 ;  /* 0x00000006ff047e24 */ /* 0x010fe2000f8e00ff */
[----:B------:R-:W-:-:S03]  /*00a0*/  MOV R5, UR7 ;  /* 0x0000000700057c02 */ /* 0x000fc60008000f00 */
[----:B-----5:R-:W-:Y:S01]  /*00b0*/  IMAD.X R7, RZ, RZ, UR5, P0 ;  /* 0x00000005ff077e24 */ /* 0x020fe200080e06ff */
[----:B-1----:R2:W-:Y:S07]  /*00c0*/  STL [R1], R8 ;  /* 0x0000000801007387 */ /* 0x0025ee0000100800 */
[----:B------:R-:W-:-:S07]  /*00d0*/  LEPC R20, `(.L_x_0) ;  /* 0x000000001014794e */ /* 0x000fce0000000000 */
[----:B--23--:R-:W-:Y:S05]  /*00e0*/  CALL.ABS.NOINC R2 ;  /* 0x0000000002007343 */ /* 0x00cfea0003c00000 */
.L_x_0:
[----:B------:R-:W-:Y:S05]  /*00f0*/  EXIT ;  /* 0x000000000000794d */ /* 0x000fea0003800000 */
.L_x_1:
[----:B------:R-:W-:-:S00]  /*0100*/  BRA `(.L_x_1) ;  /* 0xfffffffc00fc7947 */ /* 0x000fc0000383ffff */
[----:B------:R-:W-:-:S00]  /*0110*/  NOP ;  /* 0x0000000000007918 */ /* 0x000fc00000000000 */
        /* <DEDUP_REMOVED lines=14> */
.L_x_2:


//--------------------- .nv.global.init           --------------------------
	.section	.nv.global.init,"aw",@progbits
.nv.global.init:
	.type		$str,@object
	.size		$str,(.L_0 - $str)
$str:
        /*0000*/ 	.byte	0x48, 0x65, 0x6c, 0x6c, 0x6f, 0x20, 0x66, 0x72, 0x6f, 0x6d, 0x20, 0x44, 0x65, 0x76, 0x69, 0x63
        /*0010*/ 	.byte	0x65, 0x2c, 0x20, 0x74, 0x68, 0x72, 0x65, 0x61, 0x64, 0x3a, 0x20, 0x25, 0x64, 0x0a, 0x00
.L_0:


//--------------------- .nv.shared.reserved.0     --------------------------
	.section	.nv.shared.reserved.0,"aw",@nobits
	.weak		__nv_reservedSMEM_offset_0_alias
	.size		__nv_reservedSMEM_offset_0_alias, 0, 64
	.other		__nv_reservedSMEM_offset_0_alias,@"STO_CUDA_RESERVED_SHARED STV_DEFAULT"
__nv_reservedSMEM_offset_0_alias:
	.zero		0
	.zero		64


//--------------------- .nv.constant0._Z16helloWorldKernelv --------------------------
	.section	.nv.constant0._Z16helloWorldKernelv,"a",@progbits
	.sectionflags	@""
	.align	4
.nv.constant0._Z16helloWorldKernelv:
	.zero		896


//--------------------- SYMBOLS --------------------------

	.type		.nv.reservedSmem.offset0,@object
	.size		.nv.reservedSmem.offset0,0x4
	.type		vprintf,@function
